	.headerflags	@"EF_CUDA_TEXMODE_UNIFIED EF_CUDA_64BIT_ADDRESS EF_CUDA_ACCELERATORS EF_CUDA_SM90 EF_CUDA_VIRTUAL_SM(EF_CUDA_SM90)"
	.elftype	@"ET_EXEC"


//--------------------- .nv.info                  --------------------------
	.section	.nv.info,"",@"SHT_CUDA_INFO"
	.align	4


	//----- nvinfo : EIATTR_REGCOUNT
	.align		4
        /*0000*/ 	.byte	0x04, 0x2f
        /*0002*/ 	.short	(.L_3 - .L_2)
	.align		4
.L_2:
        /*0004*/ 	.word	index@(triton_poi_fused__native_batch_norm_legit_no_training_constant_pad_nd_relu_18)
        /*0008*/ 	.word	0x00000016


	//----- nvinfo : EIATTR_MIN_STACK_SIZE
	.align		4
.L_3:
        /*000c*/ 	.byte	0x04, 0x12
        /*000e*/ 	.short	(.L_5 - .L_4)
	.align		4
.L_4:
        /*0010*/ 	.word	index@(triton_poi_fused__native_batch_norm_legit_no_training_constant_pad_nd_relu_18)
        /*0014*/ 	.word	0x00000000


	//----- nvinfo : EIATTR_FRAME_SIZE
	.align		4
.L_5:
        /*0018*/ 	.byte	0x04, 0x11
        /*001a*/ 	.short	(.L_7 - .L_6)
	.align		4
.L_6:
        /*001c*/ 	.word	index@(triton_poi_fused__native_batch_norm_legit_no_training_constant_pad_nd_relu_18)
        /*0020*/ 	.word	0x00000000


	//----- nvinfo : EIATTR_MIN_STACK_SIZE
	.align		4
.L_7:
        /*0024*/ 	.byte	0x04, 0x12
        /*0026*/ 	.short	(.L_9 - .L_8)
	.align		4
.L_8:
        /*0028*/ 	.word	index@(triton_poi_fused__native_batch_norm_legit_no_training_constant_pad_nd_relu_18)
        /*002c*/ 	.word	0x00000000
.L_9:


//--------------------- .nv.info.triton_poi_fused__native_batch_norm_legit_no_training_constant_pad_nd_relu_18 --------------------------
	.section	.nv.info.triton_poi_fused__native_batch_norm_legit_no_training_constant_pad_nd_relu_18,"",@"SHT_CUDA_INFO"
	.sectionflags	@""
	.align	4


	//----- nvinfo : EIATTR_CUDA_API_VERSION
	.align		4
        /*0000*/ 	.byte	0x04, 0x37
        /*0002*/ 	.short	(.L_11 - .L_10)
.L_10:
        /*0004*/ 	.word	0x0000007c


	//----- nvinfo : EIATTR_KPARAM_INFO
	.align		4
.L_11:
        /*0008*/ 	.byte	0x04, 0x17
        /*000a*/ 	.short	(.L_13 - .L_12)
.L_12:
        /*000c*/ 	.word	0x00000000
        /*0010*/ 	.short	0x0006
        /*0012*/ 	.short	0x0030
        /*0014*/ 	.byte	0x00, 0xf0, 0x11, 0x00


	//----- nvinfo : EIATTR_KPARAM_INFO
	.align		4
.L_13:
        /*0018*/ 	.byte	0x04, 0x17
        /*001a*/ 	.short	(.L_15 - .L_14)
.L_14:
        /*001c*/ 	.word	0x00000000
        /*0020*/ 	.short	0x0005
        /*0022*/ 	.short	0x0028
        /*0024*/ 	.byte	0x00, 0xf4, 0x21, 0x00


	//----- nvinfo : EIATTR_KPARAM_INFO
	.align		4
.L_15:
        /*0028*/ 	.byte	0x04, 0x17
        /*002a*/ 	.short	(.L_17 - .L_16)
.L_16:
        /*002c*/ 	.word	0x00000000
        /*0030*/ 	.short	0x0004
        /*0032*/ 	.short	0x0020
        /*0034*/ 	.byte	0x00, 0xf4, 0x21, 0x00


	//----- nvinfo : EIATTR_KPARAM_INFO
	.align		4
.L_17:
        /*0038*/ 	.byte	0x04, 0x17
        /*003a*/ 	.short	(.L_19 - .L_18)
.L_18:
        /*003c*/ 	.word	0x00000000
        /*0040*/ 	.short	0x0003
        /*0042*/ 	.short	0x0018
        /*0044*/ 	.byte	0x00, 0xf4, 0x21, 0x00


	//----- nvinfo : EIATTR_KPARAM_INFO
	.align		4
.L_19:
        /*0048*/ 	.byte	0x04, 0x17
        /*004a*/ 	.short	(.L_21 - .L_20)
.L_20:
        /*004c*/ 	.word	0x00000000
        /*0050*/ 	.short	0x0002
        /*0052*/ 	.short	0x0010
        /*0054*/ 	.byte	0x00, 0xf4, 0x21, 0x00


	//----- nvinfo : EIATTR_KPARAM_INFO
	.align		4
.L_21:
        /*0058*/ 	.byte	0x04, 0x17
        /*005a*/ 	.short	(.L_23 - .L_22)
.L_22:
        /*005c*/ 	.word	0x00000000
        /*0060*/ 	.short	0x0001
        /*0062*/ 	.short	0x0008
        /*0064*/ 	.byte	0x00, 0xf4, 0x21, 0x00


	//----- nvinfo : EIATTR_KPARAM_INFO
	.align		4
.L_23:
        /*0068*/ 	.byte	0x04, 0x17
        /*006a*/ 	.short	(.L_25 - .L_24)
.L_24:
        /*006c*/ 	.word	0x00000000
        /*0070*/ 	.short	0x0000
        /*0072*/ 	.short	0x0000
        /*0074*/ 	.byte	0x00, 0xf4, 0x21, 0x00


	//----- nvinfo : EIATTR_SPARSE_MMA_MASK
	.align		4
.L_25:
        /*0078*/ 	.byte	0x03, 0x50
        /*007a*/ 	.short	0x0000


	//----- nvinfo : EIATTR_MAXREG_COUNT
	.align		4
        /*007c*/ 	.byte	0x03, 0x1b
        /*007e*/ 	.short	0x00ff


	//----- nvinfo : EIATTR_EXIT_INSTR_OFFSETS
	.align		4
        /*0080*/ 	.byte	0x04, 0x1c
        /*0082*/ 	.short	(.L_27 - .L_26)


	//   ....[0]....
.L_26:
        /*0084*/ 	.word	0x000006a0


	//   ....[1]....
        /*0088*/ 	.word	0x000006c0


	//----- nvinfo : EIATTR_REQNTID
	.align		4
.L_27:
        /*008c*/ 	.byte	0x04, 0x10
        /*008e*/ 	.short	(.L_29 - .L_28)
.L_28:
        /*0090*/ 	.word	0x00000100
        /*0094*/ 	.word	0x00000001
        /*0098*/ 	.word	0x00000001


	//----- nvinfo : EIATTR_CBANK_PARAM_SIZE
	.align		4
.L_29:
        /*009c*/ 	.byte	0x03, 0x19
        /*009e*/ 	.short	0x0034


	//----- nvinfo : EIATTR_PARAM_CBANK
	.align		4
        /*00a0*/ 	.byte	0x04, 0x0a
        /*00a2*/ 	.short	(.L_31 - .L_30)
	.align		4
.L_30:
        /*00a4*/ 	.word	index@(.nv.constant0.triton_poi_fused__native_batch_norm_legit_no_training_constant_pad_nd_relu_18)
        /*00a8*/ 	.short	0x0210
        /*00aa*/ 	.short	0x0034


	//----- nvinfo : EIATTR_SW_WAR
	.align		4
.L_31:
        /*00ac*/ 	.byte	0x04, 0x36
        /*00ae*/ 	.short	(.L_33 - .L_32)
.L_32:
        /*00b0*/ 	.word	0x00000008
.L_33:


//--------------------- .nv.callgraph             --------------------------
	.section	.nv.callgraph,"",@"SHT_CUDA_CALLGRAPH"
	.align	4
	.sectionentsize	8
	.align		4
        /*0000*/ 	.word	0x00000000
	.align		4
        /*0004*/ 	.word	0xffffffff
	.align		4
        /*0008*/ 	.word	0x00000000
	.align		4
        /*000c*/ 	.word	0xfffffffe
	.align		4
        /*0010*/ 	.word	0x00000000
	.align		4
        /*0014*/ 	.word	0xfffffffd
	.align		4
        /*0018*/ 	.word	0x00000000
	.align		4
        /*001c*/ 	.word	0xfffffffc


//--------------------- .nv.constant4             --------------------------
	.section	.nv.constant4,"a",@progbits
	.align	8
	.align		8
.nv.constant4:
        /*0000*/ 	.dword	_$_str
	.align		8
        /*0008*/ 	.dword	_$_str_$_2


//--------------------- .text.triton_poi_fused__native_batch_norm_legit_no_training_constant_pad_nd_relu_18 --------------------------
	.section	.text.triton_poi_fused__native_batch_norm_legit_no_training_constant_pad_nd_relu_18,"ax",@progbits
	.align	128
        .global         triton_poi_fused__native_batch_norm_legit_no_training_constant_pad_nd_relu_18
        .type           triton_poi_fused__native_batch_norm_legit_no_training_constant_pad_nd_relu_18,@function
        .size           triton_poi_fused__native_batch_norm_legit_no_training_constant_pad_nd_relu_18,(.L_x_1 - triton_poi_fused__native_batch_norm_legit_no_training_constant_pad_nd_relu_18)
        .other          triton_poi_fused__native_batch_norm_legit_no_training_constant_pad_nd_relu_18,@"STO_CUDA_ENTRY STV_DEFAULT"
triton_poi_fused__native_batch_norm_legit_no_training_constant_pad_nd_relu_18:
.text.triton_poi_fused__native_batch_norm_legit_no_training_constant_pad_nd_relu_18:
[----:B------:R-:W0:Y:S02]  /*0000*/  LDC R1, c[0x0][0x28] ;  /* 0x00000a00ff017b82 */ /* 0x000e240000000800 */
[----:B------:R-:W1:Y:S01]  /*0010*/  S2R R0, SR_TID.X ;  /* 0x0000000000007919 */ /* 0x000e620000002100 */
[----:B------:R-:W2:Y:S01]  /*0020*/  LDC.64 R8, c[0x0][0x220] ;  /* 0x00008800ff087b82 */ /* 0x000ea20000000a00 */
[----:B------:R-:W-:Y:S01]  /*0030*/  ULDC.64 UR4, c[0x0][0x208] ;  /* 0x0000820000047ab9 */ /* 0x000fe20000000a00 */
[----:B------:R-:W-:Y:S01]  /*0040*/  ULDC.64 UR6, c[0x0][0x210] ;  /* 0x0000840000067ab9 */ /* 0x000fe20000000a00 */
[----:B------:R-:W3:Y:S01]  /*0050*/  S2R R3, SR_CTAID.X ;  /* 0x0000000000037919 */ /* 0x000ee20000002500 */
[----:B-1----:R-:W-:-:S05]  /*0060*/  IMAD.SHL.U32 R0, R0, 0x2, RZ ;  /* 0x0000000200007824 */ /* 0x002fca00078e00ff */
[----:B------:R-:W-:-:S05]  /*0070*/  LOP3.LUT R0, R0, 0x1fe, RZ, 0xc0, !PT ;  /* 0x000001fe00007812 */ /* 0x000fca00078ec0ff */
[----:B---3--:R-:W-:-:S04]  /*0080*/  IMAD R0, R3, 0x200, R0 ;  /* 0x0000020003007824 */ /* 0x008fc800078e0200 */
[----:B------:R-:W-:-:S04]  /*0090*/  IMAD.HI R4, R0, 0x66666667, RZ ;  /* 0x6666666700047827 */ /* 0x000fc800078e02ff */
[----:B------:R-:W-:Y:S01]  /*00a0*/  IMAD.HI R2, R0, 0x60606061, RZ ;  /* 0x6060606100027827 */ /* 0x000fe200078e02ff */
[----:B------:R-:W-:-:S04]  /*00b0*/  SHF.R.U32.HI R5, RZ, 0x1f, R4 ;  /* 0x0000001fff057819 */ /* 0x000fc80000011604 */
[----:B------:R-:W-:Y:S02]  /*00c0*/  SHF.R.U32.HI R3, RZ, 0x1f, R2 ;  /* 0x0000001fff037819 */ /* 0x000fe40000011602 */
[----:B------:R-:W-:Y:S02]  /*00d0*/  LEA.HI.SX32 R5, R4, R5, 0x19 ;  /* 0x0000000504057211 */ /* 0x000fe400078fcaff */
[----:B------:R-:W-:-:S03]  /*00e0*/  LEA.HI.SX32 R11, R2, R3, 0x14 ;  /* 0x00000003020b7211 */ /* 0x000fc600078fa2ff */
[----:B------:R-:W-:-:S04]  /*00f0*/  IMAD.HI R4, R5, 0x78787879, RZ ;  /* 0x7878787905047827 */ /* 0x000fc800078e02ff */
[----:B------:R-:W-:Y:S01]  /*0100*/  IMAD.HI R2, R11, 0x78787879, RZ ;  /* 0x787878790b027827 */ /* 0x000fe200078e02ff */
[----:B------:R-:W-:-:S04]  /*0110*/  SHF.R.U32.HI R7, RZ, 0x1f, R4 ;  /* 0x0000001fff077819 */ /* 0x000fc80000011604 */
[----:B------:R-:W-:Y:S02]  /*0120*/  SHF.R.U32.HI R3, RZ, 0x1f, R2 ;  /* 0x0000001fff037819 */ /* 0x000fe40000011602 */
[----:B------:R-:W-:Y:S01]  /*0130*/  LEA.HI.SX32 R7, R4, R7, 0x1c ;  /* 0x0000000704077211 */ /* 0x000fe200078fe2ff */
[----:B------:R-:W-:Y:S01]  /*0140*/  IMAD R4, R5, -0x140, R0 ;  /* 0xfffffec005047824 */ /* 0x000fe200078e0200 */
[----:B------:R-:W-:-:S03]  /*0150*/  LEA.HI.SX32 R2, R2, R3, 0x1c ;  /* 0x0000000302027211 */ /* 0x000fc600078fe2ff */
[----:B------:R-:W-:Y:S02]  /*0160*/  IMAD R7, R7, 0x22, RZ ;  /* 0x0000002207077824 */ /* 0x000fe400078e02ff */
[----:B------:R-:W-:Y:S02]  /*0170*/  IMAD R12, R2, -0x22, R11 ;  /* 0xffffffde020c7824 */ /* 0x000fe400078e020b */
[----:B--2---:R-:W-:Y:S01]  /*0180*/  IMAD.WIDE R8, R4, 0x4, R8 ;  /* 0x0000000404087825 */ /* 0x004fe200078e0208 */
[----:B------:R-:W-:Y:S02]  /*0190*/  LOP3.LUT R2, RZ, R7, RZ, 0x33, !PT ;  /* 0x00000007ff027212 */ /* 0x000fe400078e33ff */
[----:B------:R-:W1:Y:S01]  /*01a0*/  LDC.64 R6, c[0x0][0x218] ;  /* 0x00008600ff067b82 */ /* 0x000e620000000a00 */
[----:B------:R-:W-:Y:S02]  /*01b0*/  VIADD R3, R12, 0xffffffff ;  /* 0xffffffff0c037836 */ /* 0x000fe40000000000 */
[----:B------:R-:W-:-:S05]  /*01c0*/  IMAD.IADD R2, R5, 0x1, R2 ;  /* 0x0000000105027824 */ /* 0x000fca00078e0202 */
[----:B------:R-:W-:-:S04]  /*01d0*/  LOP3.LUT R2, R3, R2, RZ, 0xfc, !PT ;  /* 0x0000000203027212 */ /* 0x000fc800078efcff */
[----:B------:R-:W-:Y:S02]  /*01e0*/  ISETP.GE.U32.AND P0, PT, R2, 0x20, PT ;  /* 0x000000200200780c */ /* 0x000fe40003f06070 */
[----:B------:R-:W-:Y:S02]  /*01f0*/  CS2R R2, SRZ ;  /* 0x0000000000027805 */ /* 0x000fe4000001ff00 */
[----:B------:R-:W-:-:S13]  /*0200*/  ISETP.LT.AND P1, PT, R0, 0x169400, !P0 ;  /* 0x001694000000780c */ /* 0x000fda0004721270 */
[----:B------:R2:W3:Y:S01]  /*0210*/  @P1 LDG.E.EL.64 R2, desc[UR4][R8.64] ;  /* 0x0000000408021981 */ /* 0x0004e2000c2e1b00 */
[----:B------:R-:W-:-:S04]  /*0220*/  IMAD.HI R5, R0, 0x2d5a87b5, RZ ;  /* 0x2d5a87b500057827 */ /* 0x000fc800078e02ff */
[----:B------:R-:W-:Y:S01]  /*0230*/  IMAD R14, R12, 0x2800, RZ ;  /* 0x000028000c0e7824 */ /* 0x000fe200078e02ff */
[----:B------:R-:W-:Y:S01]  /*0240*/  SHF.R.U32.HI R10, RZ, 0x1f, R5 ;  /* 0x0000001fff0a7819 */ /* 0x000fe20000011605 */
[----:B------:R-:W4:Y:S03]  /*0250*/  LDC.64 R12, c[0x0][0x228] ;  /* 0x00008a00ff0c7b82 */ /* 0x000f260000000a00 */
[----:B------:R-:W-:Y:S01]  /*0260*/  LEA.HI R10, R5, R10, RZ, 0x10 ;  /* 0x0000000a050a7211 */ /* 0x000fe200078f80ff */
[----:B------:R-:W-:Y:S01]  /*0270*/  IMAD R5, R11, -0x2a80, R0 ;  /* 0xffffd5800b057824 */ /* 0x000fe200078e0200 */
[----:B--2---:R-:W-:-:S03]  /*0280*/  CS2R R8, SRZ ;  /* 0x0000000000087805 */ /* 0x004fc6000001ff00 */
[----:B------:R-:W-:Y:S02]  /*0290*/  IMAD R15, R10, 0x50000, RZ ;  /* 0x000500000a0f7824 */ /* 0x000fe400078e02ff */
[----:B------:R-:W2:Y:S03]  /*02a0*/  LDC.64 R10, c[0x0][0x230] ;  /* 0x00008c00ff0a7b82 */ /* 0x000ea60000000a00 */
[--C-:B------:R-:W-:Y:S02]  /*02b0*/  IADD3 R16, P2, P3, R14, R5, R15.reuse ;  /* 0x000000050e107210 */ /* 0x100fe40007b5e00f */
[----:B------:R-:W-:Y:S02]  /*02c0*/  SHF.R.S32.HI R17, RZ, 0x1f, R15 ;  /* 0x0000001fff117819 */ /* 0x000fe4000001140f */
[----:B------:R-:W-:Y:S02]  /*02d0*/  SHF.R.S32.HI R5, RZ, 0x1f, R5 ;  /* 0x0000001fff057819 */ /* 0x000fe40000011405 */
[----:B------:R-:W-:-:S04]  /*02e0*/  SHF.R.S32.HI R14, RZ, 0x1f, R14 ;  /* 0x0000001fff0e7819 */ /* 0x000fc8000001140e */
[----:B------:R-:W-:Y:S01]  /*02f0*/  IADD3.X R5, R14, R5, R17, P2, P3 ;  /* 0x000000050e057210 */ /* 0x000fe200017e6411 */
[----:B-1----:R-:W-:Y:S01]  /*0300*/  IMAD.WIDE R14, R4, 0x4, R6 ;  /* 0x00000004040e7825 */ /* 0x002fe200078e0206 */
[C---:B------:R-:W-:Y:S02]  /*0310*/  LEA R18, P2, R16.reuse, UR6, 0x2 ;  /* 0x0000000610127c11 */ /* 0x040fe4000f8410ff */
[----:B------:R-:W-:Y:S02]  /*0320*/  CS2R R6, SRZ ;  /* 0x0000000000067805 */ /* 0x000fe4000001ff00 */
[----:B------:R-:W-:Y:S01]  /*0330*/  LEA.HI.X R19, R16, UR7, R5, 0x2, P2 ;  /* 0x0000000710137c11 */ /* 0x000fe200090f1405 */
[----:B------:R-:W5:Y:S04]  /*0340*/  @P1 LDG.E.EL.64 R8, desc[UR4][R14.64] ;  /* 0x000000040e081981 */ /* 0x000f68000c2e1b00 */
[----:B------:R-:W5:Y:S01]  /*0350*/  @P1 LDG.E.64 R6, desc[UR4][R18.64+-0xa500] ;  /* 0xff5b000412061981 */ /* 0x000f62000c1e1b00 */
[----:B----4-:R-:W-:-:S04]  /*0360*/  IMAD.WIDE R12, R4, 0x4, R12 ;  /* 0x00000004040c7825 */ /* 0x010fc800078e020c */
[----:B--2---:R-:W-:Y:S01]  /*0370*/  IMAD.WIDE R16, R4, 0x4, R10 ;  /* 0x0000000404107825 */ /* 0x004fe200078e020a */
[----:B------:R-:W-:Y:S02]  /*0380*/  CS2R R4, SRZ ;  /* 0x0000000000047805 */ /* 0x000fe4000001ff00 */
[----:B------:R-:W-:-:S04]  /*0390*/  CS2R R10, SRZ ;  /* 0x00000000000a7805 */ /* 0x000fc8000001ff00 */
[----:B------:R1:W2:Y:S04]  /*03a0*/  @P1 LDG.E.EL.64 R4, desc[UR4][R12.64] ;  /* 0x000000040c041981 */ /* 0x0002a8000c2e1b00 */
[----:B------:R-:W4:Y:S01]  /*03b0*/  @P1 LDG.E.EL.64 R10, desc[UR4][R16.64] ;  /* 0x00000004100a1981 */ /* 0x000f22000c2e1b00 */
[----:B-1----:R-:W-:Y:S01]  /*03c0*/  IMAD.MOV.U32 R12, RZ, RZ, 0x3e800000 ;  /* 0x3e800000ff0c7424 */ /* 0x002fe200078e00ff */
[----:B---3--:R-:W-:Y:S02]  /*03d0*/  SEL R2, R2, RZ, P1 ;  /* 0x000000ff02027207 */ /* 0x008fe40000800000 */
[----:B------:R-:W-:-:S03]  /*03e0*/  SEL R3, R3, RZ, P1 ;  /* 0x000000ff03037207 */ /* 0x000fc60000800000 */
[----:B------:R-:W-:Y:S02]  /*03f0*/  FADD R2, R2, 9.9999997473787516356e-06 ;  /* 0x3727c5ac02027421 */ /* 0x000fe40000000000 */
[----:B------:R-:W-:Y:S02]  /*0400*/  FADD R3, R3, 9.9999997473787516356e-06 ;  /* 0x3727c5ac03037421 */ /* 0x000fe40000000000 */
[----:B------:R-:W1:Y:S08]  /*0410*/  MUFU.SQRT R14, R2 ;  /* 0x00000002000e7308 */ /* 0x000e700000002000 */
[----:B------:R3:W3:Y:S01]  /*0420*/  MUFU.SQRT R15, R3 ;  /* 0x00000003000f7308 */ /* 0x0006e20000002000 */
[----:B-1----:R-:W-:-:S02]  /*0430*/  FSETP.GT.AND P2, PT, R14, 8.50705917302346158658e+37, PT ;  /* 0x7e8000000e00780b */ /* 0x002fc40003f44000 */
[----:B------:R-:W-:Y:S02]  /*0440*/  FSETP.GEU.AND P4, PT, R14, 1.175494350822287508e-38, PT ;  /* 0x008000000e00780b */ /* 0x000fe40003f8e000 */
[C---:B---3--:R-:W-:Y:S02]  /*0450*/  FSEL R3, R12.reuse, 1, P2 ;  /* 0x3f8000000c037808 */ /* 0x048fe40001000000 */
[C---:B------:R-:W-:Y:S02]  /*0460*/  FSETP.GT.AND P3, PT, R15.reuse, 8.50705917302346158658e+37, PT ;  /* 0x7e8000000f00780b */ /* 0x040fe40003f64000 */
[----:B------:R-:W-:Y:S02]  /*0470*/  FSETP.GEU.AND P5, PT, R15, 1.175494350822287508e-38, PT ;  /* 0x008000000f00780b */ /* 0x000fe40003fae000 */
[----:B------:R-:W-:-:S03]  /*0480*/  FSEL R12, R12, 1, P3 ;  /* 0x3f8000000c0c7808 */ /* 0x000fc60001800000 */
[----:B------:R-:W-:Y:S01]  /*0490*/  @P2 FMUL R14, R14, 0.25 ;  /* 0x3e8000000e0e2820 */ /* 0x000fe20000400000 */
[----:B-----5:R-:W-:Y:S01]  /*04a0*/  SEL R13, R8, RZ, P1 ;  /* 0x000000ff080d7207 */ /* 0x020fe20000800000 */
[----:B------:R-:W-:Y:S01]  /*04b0*/  @!P4 FMUL R3, R3, 16777216 ;  /* 0x4b8000000303c820 */ /* 0x000fe20000400000 */
[----:B------:R-:W-:Y:S01]  /*04c0*/  SEL R9, R9, RZ, P1 ;  /* 0x000000ff09097207 */ /* 0x000fe20000800000 */
[----:B------:R-:W-:Y:S01]  /*04d0*/  @!P4 FMUL R14, R14, 16777216 ;  /* 0x4b8000000e0ec820 */ /* 0x000fe20000400000 */
[----:B------:R-:W-:Y:S01]  /*04e0*/  SEL R6, R6, RZ, P1 ;  /* 0x000000ff06067207 */ /* 0x000fe20000800000 */
[----:B------:R-:W-:Y:S01]  /*04f0*/  @P3 FMUL R15, R15, 0.25 ;  /* 0x3e8000000f0f3820 */ /* 0x000fe20000400000 */
[----:B------:R-:W-:-:S03]  /*0500*/  ISETP.GE.AND P3, PT, R0, 0x169400, PT ;  /* 0x001694000000780c */ /* 0x000fc60003f66270 */
[----:B------:R-:W1:Y:S01]  /*0510*/  MUFU.RCP R14, R14 ;  /* 0x0000000e000e7308 */ /* 0x000e620000001000 */
[----:B------:R-:W-:Y:S01]  /*0520*/  FADD R8, R6, -R13 ;  /* 0x8000000d06087221 */ /* 0x000fe20000000000 */
[----:B------:R-:W-:Y:S01]  /*0530*/  @!P5 FMUL R15, R15, 16777216 ;  /* 0x4b8000000f0fd820 */ /* 0x000fe20000400000 */
[----:B------:R-:W-:Y:S01]  /*0540*/  SEL R6, R7, RZ, P1 ;  /* 0x000000ff07067207 */ /* 0x000fe20000800000 */
[----:B------:R-:W-:Y:S01]  /*0550*/  @!P5 FMUL R12, R12, 16777216 ;  /* 0x4b8000000c0cd820 */ /* 0x000fe20000400000 */
[----:B--2---:R-:W-:-:S03]  /*0560*/  SEL R4, R4, RZ, P1 ;  /* 0x000000ff04047207 */ /* 0x004fc60000800000 */
[----:B------:R-:W2:Y:S01]  /*0570*/  MUFU.RCP R15, R15 ;  /* 0x0000000f000f7308 */ /* 0x000ea20000001000 */
[----:B------:R-:W-:Y:S01]  /*0580*/  FADD R6, R6, -R9 ;  /* 0x8000000906067221 */ /* 0x000fe20000000000 */
[----:B------:R-:W-:Y:S02]  /*0590*/  SEL R5, R5, RZ, P1 ;  /* 0x000000ff05057207 */ /* 0x000fe40000800000 */
[----:B----4-:R-:W-:Y:S02]  /*05a0*/  SEL R10, R10, RZ, P1 ;  /* 0x000000ff0a0a7207 */ /* 0x010fe40000800000 */
[----:B------:R-:W-:Y:S01]  /*05b0*/  SEL R11, R11, RZ, P1 ;  /* 0x000000ff0b0b7207 */ /* 0x000fe20000800000 */
[----:B-1----:R-:W-:Y:S02]  /*05c0*/  FMUL R7, R14, R3 ;  /* 0x000000030e077220 */ /* 0x002fe40000400000 */
[----:B------:R-:W1:Y:S02]  /*05d0*/  LDC.64 R2, c[0x0][0x238] ;  /* 0x00008e00ff027b82 */ /* 0x000e640000000a00 */
[----:B------:R-:W-:Y:S01]  /*05e0*/  FMUL R7, R8, R7 ;  /* 0x0000000708077220 */ /* 0x000fe20000400000 */
[----:B--2---:R-:W-:-:S03]  /*05f0*/  FMUL R15, R15, R12 ;  /* 0x0000000c0f0f7220 */ /* 0x004fc60000400000 */
[----:B------:R-:W-:Y:S01]  /*0600*/  FFMA R10, R7, R4, R10 ;  /* 0x00000004070a7223 */ /* 0x000fe2000000000a */
[----:B------:R-:W-:-:S04]  /*0610*/  FMUL R6, R6, R15 ;  /* 0x0000000f06067220 */ /* 0x000fc80000400000 */
[----:B------:R-:W-:Y:S01]  /*0620*/  FSETP.GEU.AND P1, PT, R10, RZ, PT ;  /* 0x000000ff0a00720b */ /* 0x000fe20003f2e000 */
[----:B------:R-:W-:-:S03]  /*0630*/  FFMA R11, R6, R5, R11 ;  /* 0x00000005060b7223 */ /* 0x000fc6000000000b */
[----:B------:R-:W-:Y:S02]  /*0640*/  FSEL R10, R10, RZ, P1 ;  /* 0x000000ff0a0a7208 */ /* 0x000fe40000800000 */
[C---:B------:R-:W-:Y:S02]  /*0650*/  FSETP.GEU.AND P2, PT, R11.reuse, RZ, PT ;  /* 0x000000ff0b00720b */ /* 0x040fe40003f4e000 */
[----:B------:R-:W-:Y:S02]  /*0660*/  SEL R10, R10, RZ, !P0 ;  /* 0x000000ff0a0a7207 */ /* 0x000fe40004000000 */
[----:B------:R-:W-:Y:S01]  /*0670*/  FSEL R11, R11, RZ, P2 ;  /* 0x000000ff0b0b7208 */ /* 0x000fe20001000000 */
[----:B-1----:R-:W-:-:S03]  /*0680*/  IMAD.WIDE R2, R0, 0x4, R2 ;  /* 0x0000000400027825 */ /* 0x002fc600078e0202 */
[----:B------:R-:W-:Y:S01]  /*0690*/  SEL R11, R11, RZ, !P0 ;  /* 0x000000ff0b0b7207 */ /* 0x000fe20004000000 */
[----:B------:R-:W-:Y:S06]  /*06a0*/  @P3 EXIT ;  /* 0x000000000000394d */ /* 0x000fec0003800000 */
[----:B------:R-:W-:Y:S01]  /*06b0*/  STG.E.64 desc[UR4][R2.64], R10 ;  /* 0x0000000a02007986 */ /* 0x000fe2000c101b04 */
[----:B------:R-:W-:Y:S05]  /*06c0*/  EXIT ;  /* 0x000000000000794d */ /* 0x000fea0003800000 */
.L_x_0:
[----:B------:R-:W-:-:S00]  /*06d0*/  BRA `(.L_x_0) ;  /* 0xfffffffc00fc7947 */ /* 0x000fc0000383ffff */
[----:B------:R-:W-:-:S00]  /*06e0*/  NOP ;  /* 0x0000000000007918 */ /* 0x000fc00000000000 */
        /* <DEDUP_REMOVED lines=9> */
.L_x_1:


//--------------------- .nv.global.init           --------------------------
	.section	.nv.global.init,"aw",@progbits
.nv.global.init:
	.type		_$_str,@object
	.size		_$_str,(_$_str_$_2 - _$_str)
_$_str:
        /*0000*/ 	.byte	0x5f, 0x5f, 0x43, 0x55, 0x44, 0x41, 0x5f, 0x46, 0x54, 0x5a, 0x00
	.type		_$_str_$_2,@object
	.size		_$_str_$_2,(.L_1 - _$_str_$_2)
_$_str_$_2:
        /*000b*/ 	.byte	0x5f, 0x5f, 0x43, 0x55, 0x44, 0x41, 0x5f, 0x50, 0x52, 0x45, 0x43, 0x5f, 0x53, 0x51, 0x52, 0x54
        /*001b*/ 	.byte	0x00
.L_1:


//--------------------- .nv.constant0.triton_poi_fused__native_batch_norm_legit_no_training_constant_pad_nd_relu_18 --------------------------
	.section	.nv.constant0.triton_poi_fused__native_batch_norm_legit_no_training_constant_pad_nd_relu_18,"a",@progbits
	.sectionflags	@""
	.align	4
.nv.constant0.triton_poi_fused__native_batch_norm_legit_no_training_constant_pad_nd_relu_18:
	.zero		580
